//
// Generated by NVIDIA NVVM Compiler
//
// Compiler Build ID: CL-36424714
// Cuda compilation tools, release 13.0, V13.0.88
// Based on NVVM 20.0.0
//

.version 9.0
.target sm_100
.address_size 64

	// .globl	candidate0
// _ZZ10candidate0E11data_shared has been demoted
// _ZZ10candidate0E13weight_shared has been demoted

.visible .entry candidate0(
	.param .u64 .ptr .align 1 candidate0_param_0,
	.param .u64 .ptr .align 1 candidate0_param_1,
	.param .u64 .ptr .align 1 candidate0_param_2,
	.param .u64 .ptr .align 1 candidate0_param_3
)
.maxntid 128
{
	.reg .pred 	%p<3>;
	.reg .b32 	%r<22>;
	.reg .b32 	%f<263>;
	.reg .b64 	%rd<23>;
	// demoted variable
	.shared .align 4 .b8 _ZZ10candidate0E11data_shared[256];
	// demoted variable
	.shared .align 4 .b8 _ZZ10candidate0E13weight_shared[32768];
	ld.param.u64 	%rd9, [candidate0_param_0];
	ld.param.u64 	%rd10, [candidate0_param_1];
	ld.param.u64 	%rd7, [candidate0_param_2];
	ld.param.u64 	%rd8, [candidate0_param_3];
	cvta.to.global.u64 	%rd11, %rd10;
	cvta.to.global.u64 	%rd12, %rd9;
	mov.u32 	%r1, %tid.x;
	shl.b32 	%r9, %r1, 2;
	mov.u32 	%r10, _ZZ10candidate0E11data_shared;
	add.s32 	%r2, %r10, %r9;
	shl.b32 	%r11, %r1, 4;
	mov.u32 	%r12, _ZZ10candidate0E13weight_shared;
	add.s32 	%r3, %r12, %r11;
	mov.u32 	%r4, %ctaid.x;
	shl.b32 	%r13, %r4, 19;
	shl.b32 	%r14, %r1, 8;
	and.b32  	%r15, %r14, 28672;
	or.b32  	%r16, %r15, %r13;
	and.b32  	%r17, %r9, 60;
	or.b32  	%r18, %r16, %r17;
	mad.lo.s32 	%r5, %r1, 240, %r3;
	mul.wide.u32 	%rd13, %r1, 4;
	add.s64 	%rd22, %rd12, %rd13;
	mul.wide.u32 	%rd14, %r18, 4;
	add.s64 	%rd15, %rd14, %rd11;
	add.s64 	%rd21, %rd15, 1048576;
	mov.f32 	%f262, 0f00000000;
	mov.b32 	%r21, 0;
$L__BB0_1:
	setp.gt.u32 	%p1, %r1, 63;
	bar.sync 	0;
	@%p1 bra 	$L__BB0_3;
	ld.global.nc.f32 	%f4, [%rd22];
	st.shared.f32 	[%r2], %f4;
$L__BB0_3:
	ld.global.nc.v4.f32 	{%f5, %f6, %f7, %f8}, [%rd21+-1048576];
	st.shared.v4.f32 	[%r3], {%f5, %f6, %f7, %f8};
	ld.global.nc.v4.f32 	{%f9, %f10, %f11, %f12}, [%rd21+-917504];
	st.shared.v4.f32 	[%r3+2048], {%f9, %f10, %f11, %f12};
	ld.global.nc.v4.f32 	{%f13, %f14, %f15, %f16}, [%rd21+-786432];
	st.shared.v4.f32 	[%r3+4096], {%f13, %f14, %f15, %f16};
	ld.global.nc.v4.f32 	{%f17, %f18, %f19, %f20}, [%rd21+-655360];
	st.shared.v4.f32 	[%r3+6144], {%f17, %f18, %f19, %f20};
	ld.global.nc.v4.f32 	{%f21, %f22, %f23, %f24}, [%rd21+-524288];
	st.shared.v4.f32 	[%r3+8192], {%f21, %f22, %f23, %f24};
	ld.global.nc.v4.f32 	{%f25, %f26, %f27, %f28}, [%rd21+-393216];
	st.shared.v4.f32 	[%r3+10240], {%f25, %f26, %f27, %f28};
	ld.global.nc.v4.f32 	{%f29, %f30, %f31, %f32}, [%rd21+-262144];
	st.shared.v4.f32 	[%r3+12288], {%f29, %f30, %f31, %f32};
	ld.global.nc.v4.f32 	{%f33, %f34, %f35, %f36}, [%rd21+-131072];
	st.shared.v4.f32 	[%r3+14336], {%f33, %f34, %f35, %f36};
	ld.global.nc.v4.f32 	{%f37, %f38, %f39, %f40}, [%rd21];
	st.shared.v4.f32 	[%r3+16384], {%f37, %f38, %f39, %f40};
	ld.global.nc.v4.f32 	{%f41, %f42, %f43, %f44}, [%rd21+131072];
	st.shared.v4.f32 	[%r3+18432], {%f41, %f42, %f43, %f44};
	ld.global.nc.v4.f32 	{%f45, %f46, %f47, %f48}, [%rd21+262144];
	st.shared.v4.f32 	[%r3+20480], {%f45, %f46, %f47, %f48};
	ld.global.nc.v4.f32 	{%f49, %f50, %f51, %f52}, [%rd21+393216];
	st.shared.v4.f32 	[%r3+22528], {%f49, %f50, %f51, %f52};
	ld.global.nc.v4.f32 	{%f53, %f54, %f55, %f56}, [%rd21+524288];
	st.shared.v4.f32 	[%r3+24576], {%f53, %f54, %f55, %f56};
	ld.global.nc.v4.f32 	{%f57, %f58, %f59, %f60}, [%rd21+655360];
	st.shared.v4.f32 	[%r3+26624], {%f57, %f58, %f59, %f60};
	ld.global.nc.v4.f32 	{%f61, %f62, %f63, %f64}, [%rd21+786432];
	st.shared.v4.f32 	[%r3+28672], {%f61, %f62, %f63, %f64};
	ld.global.nc.v4.f32 	{%f65, %f66, %f67, %f68}, [%rd21+917504];
	st.shared.v4.f32 	[%r3+30720], {%f65, %f66, %f67, %f68};
	bar.sync 	0;
	ld.shared.f32 	%f69, [_ZZ10candidate0E11data_shared];
	ld.shared.f32 	%f70, [%r5];
	fma.rn.f32 	%f71, %f69, %f70, %f262;
	ld.shared.f32 	%f72, [_ZZ10candidate0E11data_shared+4];
	ld.shared.f32 	%f73, [%r5+4];
	fma.rn.f32 	%f74, %f72, %f73, %f71;
	ld.shared.f32 	%f75, [_ZZ10candidate0E11data_shared+8];
	ld.shared.f32 	%f76, [%r5+8];
	fma.rn.f32 	%f77, %f75, %f76, %f74;
	ld.shared.f32 	%f78, [_ZZ10candidate0E11data_shared+12];
	ld.shared.f32 	%f79, [%r5+12];
	fma.rn.f32 	%f80, %f78, %f79, %f77;
	ld.shared.f32 	%f81, [_ZZ10candidate0E11data_shared+16];
	ld.shared.f32 	%f82, [%r5+16];
	fma.rn.f32 	%f83, %f81, %f82, %f80;
	ld.shared.f32 	%f84, [_ZZ10candidate0E11data_shared+20];
	ld.shared.f32 	%f85, [%r5+20];
	fma.rn.f32 	%f86, %f84, %f85, %f83;
	ld.shared.f32 	%f87, [_ZZ10candidate0E11data_shared+24];
	ld.shared.f32 	%f88, [%r5+24];
	fma.rn.f32 	%f89, %f87, %f88, %f86;
	ld.shared.f32 	%f90, [_ZZ10candidate0E11data_shared+28];
	ld.shared.f32 	%f91, [%r5+28];
	fma.rn.f32 	%f92, %f90, %f91, %f89;
	ld.shared.f32 	%f93, [_ZZ10candidate0E11data_shared+32];
	ld.shared.f32 	%f94, [%r5+32];
	fma.rn.f32 	%f95, %f93, %f94, %f92;
	ld.shared.f32 	%f96, [_ZZ10candidate0E11data_shared+36];
	ld.shared.f32 	%f97, [%r5+36];
	fma.rn.f32 	%f98, %f96, %f97, %f95;
	ld.shared.f32 	%f99, [_ZZ10candidate0E11data_shared+40];
	ld.shared.f32 	%f100, [%r5+40];
	fma.rn.f32 	%f101, %f99, %f100, %f98;
	ld.shared.f32 	%f102, [_ZZ10candidate0E11data_shared+44];
	ld.shared.f32 	%f103, [%r5+44];
	fma.rn.f32 	%f104, %f102, %f103, %f101;
	ld.shared.f32 	%f105, [_ZZ10candidate0E11data_shared+48];
	ld.shared.f32 	%f106, [%r5+48];
	fma.rn.f32 	%f107, %f105, %f106, %f104;
	ld.shared.f32 	%f108, [_ZZ10candidate0E11data_shared+52];
	ld.shared.f32 	%f109, [%r5+52];
	fma.rn.f32 	%f110, %f108, %f109, %f107;
	ld.shared.f32 	%f111, [_ZZ10candidate0E11data_shared+56];
	ld.shared.f32 	%f112, [%r5+56];
	fma.rn.f32 	%f113, %f111, %f112, %f110;
	ld.shared.f32 	%f114, [_ZZ10candidate0E11data_shared+60];
	ld.shared.f32 	%f115, [%r5+60];
	fma.rn.f32 	%f116, %f114, %f115, %f113;
	ld.shared.f32 	%f117, [_ZZ10candidate0E11data_shared+64];
	ld.shared.f32 	%f118, [%r5+64];
	fma.rn.f32 	%f119, %f117, %f118, %f116;
	ld.shared.f32 	%f120, [_ZZ10candidate0E11data_shared+68];
	ld.shared.f32 	%f121, [%r5+68];
	fma.rn.f32 	%f122, %f120, %f121, %f119;
	ld.shared.f32 	%f123, [_ZZ10candidate0E11data_shared+72];
	ld.shared.f32 	%f124, [%r5+72];
	fma.rn.f32 	%f125, %f123, %f124, %f122;
	ld.shared.f32 	%f126, [_ZZ10candidate0E11data_shared+76];
	ld.shared.f32 	%f127, [%r5+76];
	fma.rn.f32 	%f128, %f126, %f127, %f125;
	ld.shared.f32 	%f129, [_ZZ10candidate0E11data_shared+80];
	ld.shared.f32 	%f130, [%r5+80];
	fma.rn.f32 	%f131, %f129, %f130, %f128;
	ld.shared.f32 	%f132, [_ZZ10candidate0E11data_shared+84];
	ld.shared.f32 	%f133, [%r5+84];
	fma.rn.f32 	%f134, %f132, %f133, %f131;
	ld.shared.f32 	%f135, [_ZZ10candidate0E11data_shared+88];
	ld.shared.f32 	%f136, [%r5+88];
	fma.rn.f32 	%f137, %f135, %f136, %f134;
	ld.shared.f32 	%f138, [_ZZ10candidate0E11data_shared+92];
	ld.shared.f32 	%f139, [%r5+92];
	fma.rn.f32 	%f140, %f138, %f139, %f137;
	ld.shared.f32 	%f141, [_ZZ10candidate0E11data_shared+96];
	ld.shared.f32 	%f142, [%r5+96];
	fma.rn.f32 	%f143, %f141, %f142, %f140;
	ld.shared.f32 	%f144, [_ZZ10candidate0E11data_shared+100];
	ld.shared.f32 	%f145, [%r5+100];
	fma.rn.f32 	%f146, %f144, %f145, %f143;
	ld.shared.f32 	%f147, [_ZZ10candidate0E11data_shared+104];
	ld.shared.f32 	%f148, [%r5+104];
	fma.rn.f32 	%f149, %f147, %f148, %f146;
	ld.shared.f32 	%f150, [_ZZ10candidate0E11data_shared+108];
	ld.shared.f32 	%f151, [%r5+108];
	fma.rn.f32 	%f152, %f150, %f151, %f149;
	ld.shared.f32 	%f153, [_ZZ10candidate0E11data_shared+112];
	ld.shared.f32 	%f154, [%r5+112];
	fma.rn.f32 	%f155, %f153, %f154, %f152;
	ld.shared.f32 	%f156, [_ZZ10candidate0E11data_shared+116];
	ld.shared.f32 	%f157, [%r5+116];
	fma.rn.f32 	%f158, %f156, %f157, %f155;
	ld.shared.f32 	%f159, [_ZZ10candidate0E11data_shared+120];
	ld.shared.f32 	%f160, [%r5+120];
	fma.rn.f32 	%f161, %f159, %f160, %f158;
	ld.shared.f32 	%f162, [_ZZ10candidate0E11data_shared+124];
	ld.shared.f32 	%f163, [%r5+124];
	fma.rn.f32 	%f164, %f162, %f163, %f161;
	ld.shared.f32 	%f165, [_ZZ10candidate0E11data_shared+128];
	ld.shared.f32 	%f166, [%r5+128];
	fma.rn.f32 	%f167, %f165, %f166, %f164;
	ld.shared.f32 	%f168, [_ZZ10candidate0E11data_shared+132];
	ld.shared.f32 	%f169, [%r5+132];
	fma.rn.f32 	%f170, %f168, %f169, %f167;
	ld.shared.f32 	%f171, [_ZZ10candidate0E11data_shared+136];
	ld.shared.f32 	%f172, [%r5+136];
	fma.rn.f32 	%f173, %f171, %f172, %f170;
	ld.shared.f32 	%f174, [_ZZ10candidate0E11data_shared+140];
	ld.shared.f32 	%f175, [%r5+140];
	fma.rn.f32 	%f176, %f174, %f175, %f173;
	ld.shared.f32 	%f177, [_ZZ10candidate0E11data_shared+144];
	ld.shared.f32 	%f178, [%r5+144];
	fma.rn.f32 	%f179, %f177, %f178, %f176;
	ld.shared.f32 	%f180, [_ZZ10candidate0E11data_shared+148];
	ld.shared.f32 	%f181, [%r5+148];
	fma.rn.f32 	%f182, %f180, %f181, %f179;
	ld.shared.f32 	%f183, [_ZZ10candidate0E11data_shared+152];
	ld.shared.f32 	%f184, [%r5+152];
	fma.rn.f32 	%f185, %f183, %f184, %f182;
	ld.shared.f32 	%f186, [_ZZ10candidate0E11data_shared+156];
	ld.shared.f32 	%f187, [%r5+156];
	fma.rn.f32 	%f188, %f186, %f187, %f185;
	ld.shared.f32 	%f189, [_ZZ10candidate0E11data_shared+160];
	ld.shared.f32 	%f190, [%r5+160];
	fma.rn.f32 	%f191, %f189, %f190, %f188;
	ld.shared.f32 	%f192, [_ZZ10candidate0E11data_shared+164];
	ld.shared.f32 	%f193, [%r5+164];
	fma.rn.f32 	%f194, %f192, %f193, %f191;
	ld.shared.f32 	%f195, [_ZZ10candidate0E11data_shared+168];
	ld.shared.f32 	%f196, [%r5+168];
	fma.rn.f32 	%f197, %f195, %f196, %f194;
	ld.shared.f32 	%f198, [_ZZ10candidate0E11data_shared+172];
	ld.shared.f32 	%f199, [%r5+172];
	fma.rn.f32 	%f200, %f198, %f199, %f197;
	ld.shared.f32 	%f201, [_ZZ10candidate0E11data_shared+176];
	ld.shared.f32 	%f202, [%r5+176];
	fma.rn.f32 	%f203, %f201, %f202, %f200;
	ld.shared.f32 	%f204, [_ZZ10candidate0E11data_shared+180];
	ld.shared.f32 	%f205, [%r5+180];
	fma.rn.f32 	%f206, %f204, %f205, %f203;
	ld.shared.f32 	%f207, [_ZZ10candidate0E11data_shared+184];
	ld.shared.f32 	%f208, [%r5+184];
	fma.rn.f32 	%f209, %f207, %f208, %f206;
	ld.shared.f32 	%f210, [_ZZ10candidate0E11data_shared+188];
	ld.shared.f32 	%f211, [%r5+188];
	fma.rn.f32 	%f212, %f210, %f211, %f209;
	ld.shared.f32 	%f213, [_ZZ10candidate0E11data_shared+192];
	ld.shared.f32 	%f214, [%r5+192];
	fma.rn.f32 	%f215, %f213, %f214, %f212;
	ld.shared.f32 	%f216, [_ZZ10candidate0E11data_shared+196];
	ld.shared.f32 	%f217, [%r5+196];
	fma.rn.f32 	%f218, %f216, %f217, %f215;
	ld.shared.f32 	%f219, [_ZZ10candidate0E11data_shared+200];
	ld.shared.f32 	%f220, [%r5+200];
	fma.rn.f32 	%f221, %f219, %f220, %f218;
	ld.shared.f32 	%f222, [_ZZ10candidate0E11data_shared+204];
	ld.shared.f32 	%f223, [%r5+204];
	fma.rn.f32 	%f224, %f222, %f223, %f221;
	ld.shared.f32 	%f225, [_ZZ10candidate0E11data_shared+208];
	ld.shared.f32 	%f226, [%r5+208];
	fma.rn.f32 	%f227, %f225, %f226, %f224;
	ld.shared.f32 	%f228, [_ZZ10candidate0E11data_shared+212];
	ld.shared.f32 	%f229, [%r5+212];
	fma.rn.f32 	%f230, %f228, %f229, %f227;
	ld.shared.f32 	%f231, [_ZZ10candidate0E11data_shared+216];
	ld.shared.f32 	%f232, [%r5+216];
	fma.rn.f32 	%f233, %f231, %f232, %f230;
	ld.shared.f32 	%f234, [_ZZ10candidate0E11data_shared+220];
	ld.shared.f32 	%f235, [%r5+220];
	fma.rn.f32 	%f236, %f234, %f235, %f233;
	ld.shared.f32 	%f237, [_ZZ10candidate0E11data_shared+224];
	ld.shared.f32 	%f238, [%r5+224];
	fma.rn.f32 	%f239, %f237, %f238, %f236;
	ld.shared.f32 	%f240, [_ZZ10candidate0E11data_shared+228];
	ld.shared.f32 	%f241, [%r5+228];
	fma.rn.f32 	%f242, %f240, %f241, %f239;
	ld.shared.f32 	%f243, [_ZZ10candidate0E11data_shared+232];
	ld.shared.f32 	%f244, [%r5+232];
	fma.rn.f32 	%f245, %f243, %f244, %f242;
	ld.shared.f32 	%f246, [_ZZ10candidate0E11data_shared+236];
	ld.shared.f32 	%f247, [%r5+236];
	fma.rn.f32 	%f248, %f246, %f247, %f245;
	ld.shared.f32 	%f249, [_ZZ10candidate0E11data_shared+240];
	ld.shared.f32 	%f250, [%r5+240];
	fma.rn.f32 	%f251, %f249, %f250, %f248;
	ld.shared.f32 	%f252, [_ZZ10candidate0E11data_shared+244];
	ld.shared.f32 	%f253, [%r5+244];
	fma.rn.f32 	%f254, %f252, %f253, %f251;
	ld.shared.f32 	%f255, [_ZZ10candidate0E11data_shared+248];
	ld.shared.f32 	%f256, [%r5+248];
	fma.rn.f32 	%f257, %f255, %f256, %f254;
	ld.shared.f32 	%f258, [_ZZ10candidate0E11data_shared+252];
	ld.shared.f32 	%f259, [%r5+252];
	fma.rn.f32 	%f262, %f258, %f259, %f257;
	add.s32 	%r21, %r21, 1;
	add.s64 	%rd22, %rd22, 256;
	add.s64 	%rd21, %rd21, 256;
	setp.ne.s32 	%p2, %r21, 64;
	@%p2 bra 	$L__BB0_1;
	cvta.to.global.u64 	%rd16, %rd8;
	cvta.to.global.u64 	%rd17, %rd7;
	shl.b32 	%r19, %r4, 7;
	or.b32  	%r20, %r19, %r1;
	mul.wide.u32 	%rd18, %r20, 4;
	add.s64 	%rd19, %rd16, %rd18;
	ld.global.nc.f32 	%f260, [%rd19];
	add.f32 	%f261, %f262, %f260;
	add.s64 	%rd20, %rd17, %rd18;
	st.global.f32 	[%rd20], %f261;
	ret;

}


// ===== COMPILED SASS (sm_100) =====

	.target	sm_100

	.elftype	@"ET_EXEC"


//--------------------- .note.nv.tkinfo           --------------------------
	.section	.note.nv.tkinfo,"",@"SHT_NOTE"
	.sectionflags	@"SHF_NOTE_NV_TKINFO"
	.tkinfo
        /*0018*/ 	.word	0x00000002
        /*0030*/ 	.string	""
        /*0030*/ 	.string	"ptxas"
        /*0030*/ 	.string	"Cuda compilation tools, release 13.0, V13.0.88"
        /*0030*/ 	.string	"Build cuda_13.0.r13.0/compiler.36424714_0"
        /*0030*/ 	.string	"-arch sm_100 -m 64 "



//--------------------- .note.nv.cuinfo           --------------------------
	.section	.note.nv.cuinfo,"",@"SHT_NOTE"
	.sectionflags	@"SHF_NOTE_NV_CUINFO"
        /*0018*/ 	.short	0x0002
        /*001a*/ 	.short	0x0064
        /*001c*/ 	.short	0x0082
	.zero		2


//--------------------- .nv.info                  --------------------------
	.section	.nv.info,"",@"SHT_CUDA_INFO"
	.align	4


	//----- nvinfo : EIATTR_REGCOUNT
	.align		4
        /*0000*/ 	.byte	0x04, 0x2f
        /*0002*/ 	.short	(.L_1 - .L_0)
	.align		4
.L_0:
        /*0004*/ 	.word	index@(candidate0)
        /*0008*/ 	.word	0x0000004e


	//----- nvinfo : EIATTR_FRAME_SIZE
	.align		4
.L_1:
        /*000c*/ 	.byte	0x04, 0x11
        /*000e*/ 	.short	(.L_3 - .L_2)
	.align		4
.L_2:
        /*0010*/ 	.word	index@(candidate0)
        /*0014*/ 	.word	0x00000000


	//----- nvinfo : EIATTR_MIN_STACK_SIZE
	.align		4
.L_3:
        /*0018*/ 	.byte	0x04, 0x12
        /*001a*/ 	.short	(.L_5 - .L_4)
	.align		4
.L_4:
        /*001c*/ 	.word	index@(candidate0)
        /*0020*/ 	.word	0x00000000
.L_5:


//--------------------- .nv.compat                --------------------------
	.section	.nv.compat,"",@"SHT_CUDA_COMPAT_INFO"
	.align	4
        /*0000*/ 	.byte	0x02, 0x09, 0x00, 0x00, 0x02, 0x02, 0x01, 0x00, 0x02, 0x05, 0x05, 0x00, 0x03, 0x07, 0x01, 0x01
        /*0010*/ 	.byte	0x02, 0x03, 0x00, 0x00, 0x02, 0x06, 0x01, 0x00, 0x04, 0x0b, 0x08, 0x00, 0x09, 0x00, 0x00, 0x00
        /*0020*/ 	.byte	0x00, 0x00, 0x00, 0x00


//--------------------- .nv.info.candidate0       --------------------------
	.section	.nv.info.candidate0,"",@"SHT_CUDA_INFO"
	.sectionflags	@""
	.align	4


	//----- nvinfo : EIATTR_CUDA_API_VERSION
	.align		4
        /*0000*/ 	.byte	0x04, 0x37
        /*0002*/ 	.short	(.L_7 - .L_6)
.L_6:
        /*0004*/ 	.word	0x00000082


	//----- nvinfo : EIATTR_KPARAM_INFO
	.align		4
.L_7:
        /*0008*/ 	.byte	0x04, 0x17
        /*000a*/ 	.short	(.L_9 - .L_8)
.L_8:
        /*000c*/ 	.word	0x00000000
        /*0010*/ 	.short	0x0003
        /*0012*/ 	.short	0x0018
        /*0014*/ 	.byte	0x00, 0xf5, 0x21, 0x00


	//----- nvinfo : EIATTR_KPARAM_INFO
	.align		4
.L_9:
        /*0018*/ 	.byte	0x04, 0x17
        /*001a*/ 	.short	(.L_11 - .L_10)
.L_10:
        /*001c*/ 	.word	0x00000000
        /*0020*/ 	.short	0x0002
        /*0022*/ 	.short	0x0010
        /*0024*/ 	.byte	0x00, 0xf5, 0x21, 0x00


	//----- nvinfo : EIATTR_KPARAM_INFO
	.align		4
.L_11:
        /*0028*/ 	.byte	0x04, 0x17
        /*002a*/ 	.short	(.L_13 - .L_12)
.L_12:
        /*002c*/ 	.word	0x00000000
        /*0030*/ 	.short	0x0001
        /*0032*/ 	.short	0x0008
        /*0034*/ 	.byte	0x00, 0xf5, 0x21, 0x00


	//----- nvinfo : EIATTR_KPARAM_INFO
	.align		4
.L_13:
        /*0038*/ 	.byte	0x04, 0x17
        /*003a*/ 	.short	(.L_15 - .L_14)
.L_14:
        /*003c*/ 	.word	0x00000000
        /*0040*/ 	.short	0x0000
        /*0042*/ 	.short	0x0000
        /*0044*/ 	.byte	0x00, 0xf5, 0x21, 0x00


	//----- nvinfo : EIATTR_SPARSE_MMA_MASK
	.align		4
.L_15:
        /*0048*/ 	.byte	0x03, 0x50
        /*004a*/ 	.short	0x0000


	//----- nvinfo : EIATTR_MAXREG_COUNT
	.align		4
        /*004c*/ 	.byte	0x03, 0x1b
        /*004e*/ 	.short	0x00ff


	//----- nvinfo : EIATTR_NUM_BARRIERS
	.align		4
        /*0050*/ 	.byte	0x02, 0x4c
        /*0052*/ 	.byte	0x01
	.zero		1


	//----- nvinfo : EIATTR_MERCURY_ISA_VERSION
	.align		4
        /*0054*/ 	.byte	0x03, 0x5f
        /*0056*/ 	.short	0x0101


	//----- nvinfo : EIATTR_VRC_CTA_INIT_COUNT
	.align		4
        /*0058*/ 	.byte	0x02, 0x4a
	.zero		1
	.zero		1


	//----- nvinfo : EIATTR_EXIT_INSTR_OFFSETS
	.align		4
        /*005c*/ 	.byte	0x04, 0x1c
        /*005e*/ 	.short	(.L_17 - .L_16)


	//   ....[0]....
.L_16:
        /*0060*/ 	.word	0x00000b60


	//----- nvinfo : EIATTR_MAX_THREADS
	.align		4
.L_17:
        /*0064*/ 	.byte	0x04, 0x05
        /*0066*/ 	.short	(.L_19 - .L_18)
.L_18:
        /*0068*/ 	.word	0x00000080
        /*006c*/ 	.word	0x00000001
        /*0070*/ 	.word	0x00000001


	//----- nvinfo : EIATTR_CBANK_PARAM_SIZE
	.align		4
.L_19:
        /*0074*/ 	.byte	0x03, 0x19
        /*0076*/ 	.short	0x0020


	//----- nvinfo : EIATTR_PARAM_CBANK
	.align		4
        /*0078*/ 	.byte	0x04, 0x0a
        /*007a*/ 	.short	(.L_21 - .L_20)
	.align		4
.L_20:
        /*007c*/ 	.word	index@(.nv.constant0.candidate0)
        /*0080*/ 	.short	0x0380
        /*0082*/ 	.short	0x0020


	//----- nvinfo : EIATTR_SW_WAR
	.align		4
.L_21:
        /*0084*/ 	.byte	0x04, 0x36
        /*0086*/ 	.short	(.L_23 - .L_22)
.L_22:
        /*0088*/ 	.word	0x00000008
.L_23:


//--------------------- .nv.callgraph             --------------------------
	.section	.nv.callgraph,"",@"SHT_CUDA_CALLGRAPH"
	.align	4
	.sectionentsize	8
	.align		4
        /*0000*/ 	.word	0x00000000
	.align		4
        /*0004*/ 	.word	0xffffffff
	.align		4
        /*0008*/ 	.word	0x00000000
	.align		4
        /*000c*/ 	.word	0xfffffffe
	.align		4
        /*0010*/ 	.word	0x00000000
	.align		4
        /*0014*/ 	.word	0xfffffffd
	.align		4
        /*0018*/ 	.word	0x00000000
	.align		4
        /*001c*/ 	.word	0xfffffffc


//--------------------- .text.candidate0          --------------------------
	.section	.text.candidate0,"ax",@progbits
	.align	128
        .global         candidate0
        .type           candidate0,@function
        .size           candidate0,(.L_x_2 - candidate0)
        .other          candidate0,@"STO_CUDA_ENTRY STV_DEFAULT"
candidate0:
.text.candidate0:
[----:B------:R-:W-:Y:S01]  /*0000*/  LDC R1, c[0x0][0x37c] ;  /* 0x0000df00ff017b82 */ /* 0x000fe20000000800 */
[----:B------:R-:W0:Y:S07]  /*0010*/  S2R R0, SR_TID.X ;  /* 0x0000000000007919 */ /* 0x000e2e0000002100 */
[----:B------:R-:W1:Y:S01]  /*0020*/  S2UR UR7, SR_CgaCtaId ;  /* 0x00000000000779c3 */ /* 0x000e620000008800 */
[----:B------:R-:W-:Y:S01]  /*0030*/  UMOV UR4, 0x400 ;  /* 0x0000040000047882 */ /* 0x000fe20000000000 */
[----:B------:R-:W-:Y:S01]  /*0040*/  HFMA2 R71, -RZ, RZ, 0, 0 ;  /* 0x00000000ff477431 */ /* 0x000fe200000001ff */
[----:B------:R-:W2:Y:S01]  /*0050*/  S2R R64, SR_CTAID.X ;  /* 0x0000000000407919 */ /* 0x000ea20000002500 */
[----:B------:R-:W-:Y:S01]  /*0060*/  UIADD3 UR5, UPT, UPT, UR4, 0x100, URZ ;  /* 0x0000010004057890 */ /* 0x000fe2000fffe0ff */
[----:B------:R-:W3:Y:S03]  /*0070*/  LDCU.64 UR8, c[0x0][0x358] ;  /* 0x00006b00ff0877ac */ /* 0x000ee60008000a00 */
[----:B------:R-:W4:Y:S08]  /*0080*/  LDC.64 R2, c[0x0][0x388] ;  /* 0x0000e200ff027b82 */ /* 0x000f300000000a00 */
[----:B------:R-:W5:Y:S01]  /*0090*/  LDC.64 R68, c[0x0][0x380] ;  /* 0x0000e000ff447b82 */ /* 0x000f620000000a00 */
[----:B-1----:R-:W-:-:S02]  /*00a0*/  ULEA UR6, UR7, UR5, 0x18 ;  /* 0x0000000507067291 */ /* 0x002fc4000f8ec0ff */
[----:B------:R-:W-:-:S03]  /*00b0*/  ULEA UR5, UR7, UR4, 0x18 ;  /* 0x0000000407057291 */ /* 0x000fc6000f8ec0ff */
[----:B------:R-:W-:Y:S01]  /*00c0*/  UMOV UR4, URZ ;  /* 0x000000ff00047c82 */ /* 0x000fe20008000000 */
[C---:B0-----:R-:W-:Y:S02]  /*00d0*/  SHF.L.U32 R4, R0.reuse, 0x8, RZ ;  /* 0x0000000800047819 */ /* 0x041fe400000006ff */
[----:B------:R-:W-:Y:S02]  /*00e0*/  SHF.L.U32 R65, R0, 0x2, RZ ;  /* 0x0000000200417819 */ /* 0x000fe400000006ff */
[----:B------:R-:W-:Y:S02]  /*00f0*/  LOP3.LUT R5, R4, 0x7000, RZ, 0xc0, !PT ;  /* 0x0000700004057812 */ /* 0x000fe400078ec0ff */
[----:B------:R-:W-:Y:S02]  /*0100*/  LOP3.LUT R4, R65, 0x3c, RZ, 0xc0, !PT ;  /* 0x0000003c41047812 */ /* 0x000fe400078ec0ff */
[----:B--2---:R-:W-:Y:S01]  /*0110*/  LEA R5, R64, R5, 0x13 ;  /* 0x0000000540057211 */ /* 0x004fe200078e98ff */
[C---:B-----5:R-:W-:Y:S01]  /*0120*/  IMAD.WIDE.U32 R68, R0.reuse, 0x4, R68 ;  /* 0x0000000400447825 */ /* 0x060fe200078e0044 */
[----:B------:R-:W-:-:S02]  /*0130*/  LEA R67, R0, UR6, 0x4 ;  /* 0x0000000600437c11 */ /* 0x000fc4000f8e20ff */
[----:B------:R-:W-:Y:S02]  /*0140*/  IADD3 R5, PT, PT, R5, R4, RZ ;  /* 0x0000000405057210 */ /* 0x000fe40007ffe0ff */
[----:B------:R-:W-:Y:S01]  /*0150*/  MOV R66, R68 ;  /* 0x0000004400427202 */ /* 0x000fe20000000f00 */
[----:B------:R-:W-:Y:S02]  /*0160*/  IMAD R68, R0, 0xf0, R67 ;  /* 0x000000f000447824 */ /* 0x000fe400078e0243 */
[----:B----4-:R-:W-:-:S03]  /*0170*/  IMAD.WIDE.U32 R2, R5, 0x4, R2 ;  /* 0x0000000405027825 */ /* 0x010fc600078e0002 */
[----:B------:R-:W-:-:S04]  /*0180*/  IADD3 R4, P0, PT, R2, 0x100000, RZ ;  /* 0x0010000002047810 */ /* 0x000fc80007f1e0ff */
[----:B---3--:R-:W-:-:S09]  /*0190*/  IADD3.X R5, PT, PT, RZ, R3, RZ, P0, !PT ;  /* 0x00000003ff057210 */ /* 0x008fd200007fe4ff */
.L_x_0:
[----:B------:R-:W-:Y:S01]  /*01a0*/  BAR.SYNC.DEFER_BLOCKING 0x0 ;  /* 0x0000000000007b1d */ /* 0x000fe20000010000 */
[----:B------:R-:W-:-:S13]  /*01b0*/  ISETP.GT.U32.AND P0, PT, R0, 0x3f, PT ;  /* 0x0000003f0000780c */ /* 0x000fda0003f04070 */
[----:B------:R-:W-:Y:S02]  /*01c0*/  @!P0 MOV R2, R66 ;  /* 0x0000004200028202 */ /* 0x000fe40000000f00 */
[----:B------:R-:W-:-:S05]  /*01d0*/  @!P0 MOV R3, R69 ;  /* 0x0000004500038202 */ /* 0x000fca0000000f00 */
[----:B------:R0:W2:Y:S02]  /*01e0*/  @!P0 LDG.E.CONSTANT R70, desc[UR8][R2.64] ;  /* 0x0000000802468981 */ /* 0x0000a4000c1e9900 */
[----:B0-----:R-:W-:Y:S02]  /*01f0*/  MOV R2, R4 ;  /* 0x0000000400027202 */ /* 0x001fe40000000f00 */
[----:B------:R-:W-:-:S05]  /*0200*/  MOV R3, R5 ;  /* 0x0000000500037202 */ /* 0x000fca0000000f00 */
[----:B------:R-:W3:Y:S04]  /*0210*/  LDG.E.128.CONSTANT R72, desc[UR8][R2.64+-0x100000] ;  /* 0xf000000802487981 */ /* 0x000ee8000c1e9d00 */
[----:B------:R-:W4:Y:S04]  /*0220*/  LDG.E.128.CONSTANT R4, desc[UR8][R2.64+-0xe0000] ;  /* 0xf200000802047981 */ /* 0x000f28000c1e9d00 */
[----:B------:R-:W5:Y:S04]  /*0230*/  LDG.E.128.CONSTANT R8, desc[UR8][R2.64+-0xc0000] ;  /* 0xf400000802087981 */ /* 0x000f68000c1e9d00 */
        /* <DEDUP_REMOVED lines=12> */
[----:B------:R-:W5:Y:S01]  /*0300*/  LDG.E.128.CONSTANT R60, desc[UR8][R2.64+0xe0000] ;  /* 0x0e000008023c7981 */ /* 0x000f62000c1e9d00 */
[----:B------:R-:W0:Y:S01]  /*0310*/  S2UR UR7, SR_CgaCtaId ;  /* 0x00000000000779c3 */ /* 0x000e220000008800 */
[----:B------:R-:W-:-:S02]  /*0320*/  UMOV UR6, 0x400 ;  /* 0x0000040000067882 */ /* 0x000fc40000000000 */
[----:B0-----:R-:W-:Y:S01]  /*0330*/  ULEA UR6, UR7, UR6, 0x18 ;  /* 0x0000000607067291 */ /* 0x001fe2000f8ec0ff */
[----:B--2---:R-:W-:Y:S04]  /*0340*/  @!P0 STS [R65+UR5], R70 ;  /* 0x0000004641008988 */ /* 0x004fe80008000805 */
[----:B---3--:R-:W-:Y:S04]  /*0350*/  STS.128 [R67], R72 ;  /* 0x0000004843007388 */ /* 0x008fe80000000c00 */
[----:B----4-:R-:W-:Y:S04]  /*0360*/  STS.128 [R67+0x800], R4 ;  /* 0x0008000443007388 */ /* 0x010fe80000000c00 */
[----:B-----5:R-:W-:Y:S04]  /*0370*/  STS.128 [R67+0x1000], R8 ;  /* 0x0010000843007388 */ /* 0x020fe80000000c00 */
[----:B------:R-:W-:Y:S04]  /*0380*/  STS.128 [R67+0x1800], R12 ;  /* 0x0018000c43007388 */ /* 0x000fe80000000c00 */
        /* <DEDUP_REMOVED lines=11> */
[----:B------:R-:W-:Y:S01]  /*0440*/  STS.128 [R67+0x7800], R60 ;  /* 0x0078003c43007388 */ /* 0x000fe20000000c00 */
[----:B------:R-:W-:Y:S06]  /*0450*/  BAR.SYNC.DEFER_BLOCKING 0x0 ;  /* 0x0000000000007b1d */ /* 0x000fec0000010000 */
[----:B------:R-:W-:Y:S04]  /*0460*/  LDS.128 R28, [UR6] ;  /* 0x00000006ff1c7984 */ /* 0x000fe80008000c00 */
[----:B------:R-:W0:Y:S04]  /*0470*/  LDS.128 R32, [R68] ;  /* 0x0000000044207984 */ /* 0x000e280000000c00 */
[----:B------:R-:W-:Y:S04]  /*0480*/  LDS.128 R20, [UR6+0x10] ;  /* 0x00001006ff147984 */ /* 0x000fe80008000c00 */
[----:B------:R-:W1:Y:S04]  /*0490*/  LDS.128 R24, [R68+0x10] ;  /* 0x0000100044187984 */ /* 0x000e680000000c00 */
[----:B------:R-:W-:Y:S04]  /*04a0*/  LDS.128 R4, [UR6+0x20] ;  /* 0x00002006ff047984 */ /* 0x000fe80008000c00 */
[----:B------:R-:W2:Y:S04]  /*04b0*/  LDS.128 R8, [R68+0x20] ;  /* 0x0000200044087984 */ /* 0x000ea80000000c00 */
[----:B------:R-:W-:Y:S04]  /*04c0*/  LDS.128 R12, [UR6+0x30] ;  /* 0x00003006ff0c7984 */ /* 0x000fe80008000c00 */
[----:B------:R-:W3:Y:S01]  /*04d0*/  LDS.128 R16, [R68+0x30] ;  /* 0x0000300044107984 */ /* 0x000ee20000000c00 */
[----:B0-----:R-:W-:-:S04]  /*04e0*/  FFMA R28, R28, R32, R71 ;  /* 0x000000201c1c7223 */ /* 0x001fc80000000047 */
[----:B------:R-:W-:-:S04]  /*04f0*/  FFMA R29, R29, R33, R28 ;  /* 0x000000211d1d7223 */ /* 0x000fc8000000001c */
[----:B------:R-:W-:-:S04]  /*0500*/  FFMA R30, R30, R34, R29 ;  /* 0x000000221e1e7223 */ /* 0x000fc8000000001d */
[----:B------:R-:W-:Y:S02]  /*0510*/  FFMA R31, R31, R35, R30 ;  /* 0x000000231f1f7223 */ /* 0x000fe4000000001e */
[----:B------:R-:W-:Y:S02]  /*0520*/  LDS.128 R32, [R68+0x40] ;  /* 0x0000400044207984 */ /* 0x000fe40000000c00 */
[----:B-1----:R-:W-:Y:S02]  /*0530*/  FFMA R20, R20, R24, R31 ;  /* 0x0000001814147223 */ /* 0x002fe4000000001f */
[----:B------:R-:W0:Y:S02]  /*0540*/  LDS.128 R28, [UR6+0x40] ;  /* 0x00004006ff1c7984 */ /* 0x000e240008000c00 */
[----:B------:R-:W-:-:S04]  /*0550*/  FFMA R21, R21, R25, R20 ;  /* 0x0000001915157223 */ /* 0x000fc80000000014 */
[----:B------:R-:W-:-:S04]  /*0560*/  FFMA R22, R22, R26, R21 ;  /* 0x0000001a16167223 */ /* 0x000fc80000000015 */
[----:B------:R-:W-:Y:S02]  /*0570*/  FFMA R23, R23, R27, R22 ;  /* 0x0000001b17177223 */ /* 0x000fe40000000016 */
[----:B------:R-:W-:Y:S02]  /*0580*/  LDS.128 R24, [R68+0x50] ;  /* 0x0000500044187984 */ /* 0x000fe40000000c00 */
[----:B--2---:R-:W-:Y:S02]  /*0590*/  FFMA R4, R4, R8, R23 ;  /* 0x0000000804047223 */ /* 0x004fe40000000017 */
[----:B------:R-:W1:Y:S02]  /*05a0*/  LDS.128 R20, [UR6+0x50] ;  /* 0x00005006ff147984 */ /* 0x000e640008000c00 */
[----:B------:R-:W-:-:S04]  /*05b0*/  FFMA R5, R5, R9, R4 ;  /* 0x0000000905057223 */ /* 0x000fc80000000004 */
[----:B------:R-:W-:-:S04]  /*05c0*/  FFMA R6, R6, R10, R5 ;  /* 0x0000000a06067223 */ /* 0x000fc80000000005 */
[----:B------:R-:W-:Y:S02]  /*05d0*/  FFMA R7, R7, R11, R6 ;  /* 0x0000000b07077223 */ /* 0x000fe40000000006 */
[----:B------:R-:W-:Y:S02]  /*05e0*/  LDS.128 R8, [UR6+0x60] ;  /* 0x00006006ff087984 */ /* 0x000fe40008000c00 */
[----:B---3--:R-:W-:Y:S02]  /*05f0*/  FFMA R12, R12, R16, R7 ;  /* 0x000000100c0c7223 */ /* 0x008fe40000000007 */
[----:B------:R-:W2:Y:S02]  /*0600*/  LDS.128 R4, [R68+0x60] ;  /* 0x0000600044047984 */ /* 0x000ea40000000c00 */
[----:B------:R-:W-:-:S04]  /*0610*/  FFMA R13, R13, R17, R12 ;  /* 0x000000110d0d7223 */ /* 0x000fc8000000000c */
[----:B------:R-:W-:-:S04]  /*0620*/  FFMA R14, R14, R18, R13 ;  /* 0x000000120e0e7223 */ /* 0x000fc8000000000d */
[----:B------:R-:W-:Y:S02]  /*0630*/  FFMA R15, R15, R19, R14 ;  /* 0x000000130f0f7223 */ /* 0x000fe4000000000e */
[----:B------:R-:W-:Y:S02]  /*0640*/  LDS.128 R16, [R68+0x70] ;  /* 0x0000700044107984 */ /* 0x000fe40000000c00 */
[----:B0-----:R-:W-:Y:S02]  /*0650*/  FFMA R28, R28, R32, R15 ;  /* 0x000000201c1c7223 */ /* 0x001fe4000000000f */
[----:B------:R-:W0:Y:S02]  /*0660*/  LDS.128 R12, [UR6+0x70] ;  /* 0x00007006ff0c7984 */ /* 0x000e240008000c00 */
[----:B------:R-:W-:-:S04]  /*0670*/  FFMA R29, R29, R33, R28 ;  /* 0x000000211d1d7223 */ /* 0x000fc8000000001c */
[----:B------:R-:W-:-:S04]  /*0680*/  FFMA R30, R30, R34, R29 ;  /* 0x000000221e1e7223 */ /* 0x000fc8000000001d */
[----:B------:R-:W-:Y:S02]  /*0690*/  FFMA R31, R31, R35, R30 ;  /* 0x000000231f1f7223 */ /* 0x000fe4000000001e */
[----:B------:R-:W-:Y:S02]  /*06a0*/  LDS.128 R32, [UR6+0x80] ;  /* 0x00008006ff207984 */ /* 0x000fe40008000c00 */
[----:B-1----:R-:W-:Y:S02]  /*06b0*/  FFMA R20, R20, R24, R31 ;  /* 0x0000001814147223 */ /* 0x002fe4000000001f */
[----:B------:R-:W1:Y:S02]  /*06c0*/  LDS.128 R28, [R68+0x80] ;  /* 0x00008000441c7984 */ /* 0x000e640000000c00 */
[----:B------:R-:W-:-:S04]  /*06d0*/  FFMA R21, R21, R25, R20 ;  /* 0x0000001915157223 */ /* 0x000fc80000000014 */
[----:B------:R-:W-:-:S04]  /*06e0*/  FFMA R22, R22, R26, R21 ;  /* 0x0000001a16167223 */ /* 0x000fc80000000015 */
[----:B------:R-:W-:Y:S02]  /*06f0*/  FFMA R23, R23, R27, R22 ;  /* 0x0000001b17177223 */ /* 0x000fe40000000016 */
[----:B------:R-:W-:Y:S02]  /*0700*/  LDS.128 R24, [UR6+0x90] ;  /* 0x00009006ff187984 */ /* 0x000fe40008000c00 */
[----:B--2---:R-:W-:Y:S02]  /*0710*/  FFMA R4, R8, R4, R23 ;  /* 0x0000000408047223 */ /* 0x004fe40000000017 */
        /* <DEDUP_REMOVED lines=10> */
[----:B------:R-:W-:Y:S02]  /*07c0*/  LDS.128 R16, [R68+0xb0] ;  /* 0x0000b00044107984 */ /* 0x000fe40000000c00 */
[----:B-1----:R-:W-:Y:S02]  /*07d0*/  FFMA R28, R32, R28, R15 ;  /* 0x0000001c201c7223 */ /* 0x002fe4000000000f */
[----:B------:R-:W1:Y:S02]  /*07e0*/  LDS.128 R12, [UR6+0xb0] ;  /* 0x0000b006ff0c7984 */ /* 0x000e640008000c00 */
        /* <DEDUP_REMOVED lines=9> */
[----:B------:R-:W-:Y:S02]  /*0880*/  LDS.128 R24, [UR6+0xd0] ;  /* 0x0000d006ff187984 */ /* 0x000fe40008000c00 */
[----:B0-----:R-:W-:Y:S02]  /*0890*/  FFMA R4, R4, R8, R23 ;  /* 0x0000000804047223 */ /* 0x001fe40000000017 */
[----:B------:R-:W0:Y:S02]  /*08a0*/  LDS.128 R20, [R68+0xd0] ;  /* 0x0000d00044147984 */ /* 0x000e240000000c00 */
        /* <DEDUP_REMOVED lines=9> */
[----:B------:R-:W-:Y:S02]  /*0940*/  LDS.128 R16, [R68+0xf0] ;  /* 0x0000f00044107984 */ /* 0x000fe40000000c00 */
[----:B--2---:R-:W-:Y:S02]  /*0950*/  FFMA R28, R32, R28, R15 ;  /* 0x0000001c201c7223 */ /* 0x004fe4000000000f */
[----:B------:R-:W2:Y:S02]  /*0960*/  LDS.128 R12, [UR6+0xf0] ;  /* 0x0000f006ff0c7984 */ /* 0x000ea40008000c00 */
[----:B------:R-:W-:-:S04]  /*0970*/  FFMA R29, R33, R29, R28 ;  /* 0x0000001d211d7223 */ /* 0x000fc8000000001c */
[----:B------:R-:W-:-:S04]  /*0980*/  FFMA R30, R34, R30, R29 ;  /* 0x0000001e221e7223 */ /* 0x000fc8000000001d */
[----:B------:R-:W-:-:S04]  /*0990*/  FFMA R31, R35, R31, R30 ;  /* 0x0000001f231f7223 */ /* 0x000fc8000000001e */
[----:B0-----:R-:W-:-:S04]  /*09a0*/  FFMA R20, R24, R20, R31 ;  /* 0x0000001418147223 */ /* 0x001fc8000000001f */
[----:B------:R-:W-:-:S04]  /*09b0*/  FFMA R21, R25, R21, R20 ;  /* 0x0000001519157223 */ /* 0x000fc80000000014 */
[----:B------:R-:W-:-:S04]  /*09c0*/  FFMA R22, R26, R22, R21 ;  /* 0x000000161a167223 */ /* 0x000fc80000000015 */
[----:B------:R-:W-:-:S04]  /*09d0*/  FFMA R23, R27, R23, R22 ;  /* 0x000000171b177223 */ /* 0x000fc80000000016 */
[----:B-1----:R-:W-:-:S04]  /*09e0*/  FFMA R4, R4, R8, R23 ;  /* 0x0000000804047223 */ /* 0x002fc80000000017 */
[----:B------:R-:W-:-:S04]  /*09f0*/  FFMA R5, R5, R9, R4 ;  /* 0x0000000905057223 */ /* 0x000fc80000000004 */
[----:B------:R-:W-:Y:S01]  /*0a00*/  FFMA R6, R6, R10, R5 ;  /* 0x0000000a06067223 */ /* 0x000fe20000000005 */
[----:B------:R-:W-:-:S03]  /*0a10*/  UIADD3 UR4, UPT, UPT, UR4, 0x1, URZ ;  /* 0x0000000104047890 */ /* 0x000fc6000fffe0ff */
[----:B------:R-:W-:Y:S01]  /*0a20*/  FFMA R7, R7, R11, R6 ;  /* 0x0000000b07077223 */ /* 0x000fe20000000006 */
[----:B------:R-:W-:-:S03]  /*0a30*/  UISETP.NE.AND UP0, UPT, UR4, 0x40, UPT ;  /* 0x000000400400788c */ /* 0x000fc6000bf05270 */
[----:B--2---:R-:W-:-:S04]  /*0a40*/  FFMA R12, R12, R16, R7 ;  /* 0x000000100c0c7223 */ /* 0x004fc80000000007 */
[----:B------:R-:W-:Y:S01]  /*0a50*/  FFMA R13, R13, R17, R12 ;  /* 0x000000110d0d7223 */ /* 0x000fe2000000000c */
[----:B------:R-:W-:Y:S02]  /*0a60*/  IADD3 R4, P1, PT, R2, 0x100, RZ ;  /* 0x0000010002047810 */ /* 0x000fe40007f3e0ff */
[----:B------:R-:W-:Y:S01]  /*0a70*/  IADD3 R66, P0, PT, R66, 0x100, RZ ;  /* 0x0000010042427810 */ /* 0x000fe20007f1e0ff */
[----:B------:R-:W-:Y:S01]  /*0a80*/  FFMA R14, R14, R18, R13 ;  /* 0x000000120e0e7223 */ /* 0x000fe2000000000d */
[----:B------:R-:W-:Y:S02]  /*0a90*/  IADD3.X R5, PT, PT, RZ, R3, RZ, P1, !PT ;  /* 0x00000003ff057210 */ /* 0x000fe40000ffe4ff */
[----:B------:R-:W-:Y:S01]  /*0aa0*/  IADD3.X R69, PT, PT, RZ, R69, RZ, P0, !PT ;  /* 0x00000045ff457210 */ /* 0x000fe200007fe4ff */
[----:B------:R-:W-:Y:S01]  /*0ab0*/  FFMA R71, R15, R19, R14 ;  /* 0x000000130f477223 */ /* 0x000fe2000000000e */
[----:B------:R-:W-:Y:S07]  /*0ac0*/  BRA.U UP0, `(.L_x_0) ;  /* 0xfffffff500b47547 */ /* 0x000fee000b83ffff */
[----:B------:R-:W0:Y:S01]  /*0ad0*/  LDC.64 R2, c[0x0][0x398] ;  /* 0x0000e600ff027b82 */ /* 0x000e220000000a00 */
[----:B------:R-:W-:-:S04]  /*0ae0*/  SHF.L.U32 R5, R64, 0x7, RZ ;  /* 0x0000000740057819 */ /* 0x000fc800000006ff */
[----:B------:R-:W-:-:S03]  /*0af0*/  LOP3.LUT R7, R5, R0, RZ, 0xfc, !PT ;  /* 0x0000000005077212 */ /* 0x000fc600078efcff */
[----:B------:R-:W1:Y:S02]  /*0b00*/  LDC.64 R4, c[0x0][0x390] ;  /* 0x0000e400ff047b82 */ /* 0x000e640000000a00 */
[----:B0-----:R-:W-:-:S06]  /*0b10*/  IMAD.WIDE.U32 R2, R7, 0x4, R2 ;  /* 0x0000000407027825 */ /* 0x001fcc00078e0002 */
[----:B------:R-:W2:Y:S01]  /*0b20*/  LDG.E.CONSTANT R2, desc[UR8][R2.64] ;  /* 0x0000000802027981 */ /* 0x000ea2000c1e9900 */
[----:B-1----:R-:W-:-:S04]  /*0b30*/  IMAD.WIDE.U32 R4, R7, 0x4, R4 ;  /* 0x0000000407047825 */ /* 0x002fc800078e0004 */
[----:B--2---:R-:W-:-:S05]  /*0b40*/  FADD R71, R71, R2 ;  /* 0x0000000247477221 */ /* 0x004fca0000000000 */
[----:B------:R-:W-:Y:S01]  /*0b50*/  STG.E desc[UR8][R4.64], R71 ;  /* 0x0000004704007986 */ /* 0x000fe2000c101908 */
[----:B------:R-:W-:Y:S05]  /*0b60*/  EXIT ;  /* 0x000000000000794d */ /* 0x000fea0003800000 */
.L_x_1:
[----:B------:R-:W-:-:S00]  /*0b70*/  BRA `(.L_x_1) ;  /* 0xfffffffc00fc7947 */ /* 0x000fc0000383ffff */
[----:B------:R-:W-:-:S00]  /*0b80*/  NOP ;  /* 0x0000000000007918 */ /* 0x000fc00000000000 */
[----:B------:R-:W-:-:S00]  /*0b90*/  NOP ;  /* 0x0000000000007918 */ /* 0x000fc00000000000 */
[----:B------:R-:W-:-:S00]  /*0ba0*/  NOP ;  /* 0x0000000000007918 */ /* 0x000fc00000000000 */
[----:B------:R-:W-:-:S00]  /*0bb0*/  NOP ;  /* 0x0000000000007918 */ /* 0x000fc00000000000 */
[----:B------:R-:W-:-:S00]  /*0bc0*/  NOP ;  /* 0x0000000000007918 */ /* 0x000fc00000000000 */
[----:B------:R-:W-:-:S00]  /*0bd0*/  NOP ;  /* 0x0000000000007918 */ /* 0x000fc00000000000 */
[----:B------:R-:W-:-:S00]  /*0be0*/  NOP ;  /* 0x0000000000007918 */ /* 0x000fc00000000000 */
[----:B------:R-:W-:-:S00]  /*0bf0*/  NOP ;  /* 0x0000000000007918 */ /* 0x000fc00000000000 */
.L_x_2:


//--------------------- .nv.shared.candidate0     --------------------------
	.section	.nv.shared.candidate0,"aw",@nobits
	.sectionflags	@""
	.align	4
.nv.shared.candidate0:
	.zero		34048


//--------------------- .nv.shared.reserved.0     --------------------------
	.section	.nv.shared.reserved.0,"aw",@nobits
	.weak		__nv_reservedSMEM_offset_0_alias
	.size		__nv_reservedSMEM_offset_0_alias, 0, 64
	.other		__nv_reservedSMEM_offset_0_alias,@"STO_CUDA_RESERVED_SHARED STV_DEFAULT"
__nv_reservedSMEM_offset_0_alias:
	.zero		0
	.zero		64


//--------------------- .nv.constant0.candidate0  --------------------------
	.section	.nv.constant0.candidate0,"a",@progbits
	.sectionflags	@""
	.align	4
.nv.constant0.candidate0:
	.zero		928


//--------------------- SYMBOLS --------------------------

	.type		.nv.reservedSmem.offset0,@object
	.size		.nv.reservedSmem.offset0,0x4
	.type		.nv.reservedSmem.cap,@object
	.size		.nv.reservedSmem.cap,0x4
